	.headerflags	@"EF_CUDA_TEXMODE_UNIFIED EF_CUDA_64BIT_ADDRESS EF_CUDA_ACCELERATORS EF_CUDA_SM90 EF_CUDA_VIRTUAL_SM(EF_CUDA_SM90)"
	.elftype	@"ET_EXEC"


//--------------------- .nv.info                  --------------------------
	.section	.nv.info,"",@"SHT_CUDA_INFO"
	.align	4


	//----- nvinfo : EIATTR_REGCOUNT
	.align		4
        /*0000*/ 	.byte	0x04, 0x2f
        /*0002*/ 	.short	(.L_3 - .L_2)
	.align		4
.L_2:
        /*0004*/ 	.word	index@(triton_poi_fused__native_batch_norm_legit_no_training_82)
        /*0008*/ 	.word	0x00000018


	//----- nvinfo : EIATTR_MIN_STACK_SIZE
	.align		4
.L_3:
        /*000c*/ 	.byte	0x04, 0x12
        /*000e*/ 	.short	(.L_5 - .L_4)
	.align		4
.L_4:
        /*0010*/ 	.word	index@(triton_poi_fused__native_batch_norm_legit_no_training_82)
        /*0014*/ 	.word	0x00000000


	//----- nvinfo : EIATTR_FRAME_SIZE
	.align		4
.L_5:
        /*0018*/ 	.byte	0x04, 0x11
        /*001a*/ 	.short	(.L_7 - .L_6)
	.align		4
.L_6:
        /*001c*/ 	.word	index@(triton_poi_fused__native_batch_norm_legit_no_training_82)
        /*0020*/ 	.word	0x00000000


	//----- nvinfo : EIATTR_MIN_STACK_SIZE
	.align		4
.L_7:
        /*0024*/ 	.byte	0x04, 0x12
        /*0026*/ 	.short	(.L_9 - .L_8)
	.align		4
.L_8:
        /*0028*/ 	.word	index@(triton_poi_fused__native_batch_norm_legit_no_training_82)
        /*002c*/ 	.word	0x00000000
.L_9:


//--------------------- .nv.info.triton_poi_fused__native_batch_norm_legit_no_training_82 --------------------------
	.section	.nv.info.triton_poi_fused__native_batch_norm_legit_no_training_82,"",@"SHT_CUDA_INFO"
	.sectionflags	@""
	.align	4


	//----- nvinfo : EIATTR_CUDA_API_VERSION
	.align		4
        /*0000*/ 	.byte	0x04, 0x37
        /*0002*/ 	.short	(.L_11 - .L_10)
.L_10:
        /*0004*/ 	.word	0x0000007c


	//----- nvinfo : EIATTR_KPARAM_INFO
	.align		4
.L_11:
        /*0008*/ 	.byte	0x04, 0x17
        /*000a*/ 	.short	(.L_13 - .L_12)
.L_12:
        /*000c*/ 	.word	0x00000000
        /*0010*/ 	.short	0x0006
        /*0012*/ 	.short	0x0030
        /*0014*/ 	.byte	0x00, 0xf0, 0x11, 0x00


	//----- nvinfo : EIATTR_KPARAM_INFO
	.align		4
.L_13:
        /*0018*/ 	.byte	0x04, 0x17
        /*001a*/ 	.short	(.L_15 - .L_14)
.L_14:
        /*001c*/ 	.word	0x00000000
        /*0020*/ 	.short	0x0005
        /*0022*/ 	.short	0x0028
        /*0024*/ 	.byte	0x00, 0xf4, 0x21, 0x00


	//----- nvinfo : EIATTR_KPARAM_INFO
	.align		4
.L_15:
        /*0028*/ 	.byte	0x04, 0x17
        /*002a*/ 	.short	(.L_17 - .L_16)
.L_16:
        /*002c*/ 	.word	0x00000000
        /*0030*/ 	.short	0x0004
        /*0032*/ 	.short	0x0020
        /*0034*/ 	.byte	0x00, 0xf4, 0x21, 0x00


	//----- nvinfo : EIATTR_KPARAM_INFO
	.align		4
.L_17:
        /*0038*/ 	.byte	0x04, 0x17
        /*003a*/ 	.short	(.L_19 - .L_18)
.L_18:
        /*003c*/ 	.word	0x00000000
        /*0040*/ 	.short	0x0003
        /*0042*/ 	.short	0x0018
        /*0044*/ 	.byte	0x00, 0xf4, 0x21, 0x00


	//----- nvinfo : EIATTR_KPARAM_INFO
	.align		4
.L_19:
        /*0048*/ 	.byte	0x04, 0x17
        /*004a*/ 	.short	(.L_21 - .L_20)
.L_20:
        /*004c*/ 	.word	0x00000000
        /*0050*/ 	.short	0x0002
        /*0052*/ 	.short	0x0010
        /*0054*/ 	.byte	0x00, 0xf4, 0x21, 0x00


	//----- nvinfo : EIATTR_KPARAM_INFO
	.align		4
.L_21:
        /*0058*/ 	.byte	0x04, 0x17
        /*005a*/ 	.short	(.L_23 - .L_22)
.L_22:
        /*005c*/ 	.word	0x00000000
        /*0060*/ 	.short	0x0001
        /*0062*/ 	.short	0x0008
        /*0064*/ 	.byte	0x00, 0xf4, 0x21, 0x00


	//----- nvinfo : EIATTR_KPARAM_INFO
	.align		4
.L_23:
        /*0068*/ 	.byte	0x04, 0x17
        /*006a*/ 	.short	(.L_25 - .L_24)
.L_24:
        /*006c*/ 	.word	0x00000000
        /*0070*/ 	.short	0x0000
        /*0072*/ 	.short	0x0000
        /*0074*/ 	.byte	0x00, 0xf4, 0x21, 0x00


	//----- nvinfo : EIATTR_SPARSE_MMA_MASK
	.align		4
.L_25:
        /*0078*/ 	.byte	0x03, 0x50
        /*007a*/ 	.short	0x0000


	//----- nvinfo : EIATTR_MAXREG_COUNT
	.align		4
        /*007c*/ 	.byte	0x03, 0x1b
        /*007e*/ 	.short	0x00ff


	//----- nvinfo : EIATTR_EXIT_INSTR_OFFSETS
	.align		4
        /*0080*/ 	.byte	0x04, 0x1c
        /*0082*/ 	.short	(.L_27 - .L_26)


	//   ....[0]....
.L_26:
        /*0084*/ 	.word	0x000003e0


	//   ....[1]....
        /*0088*/ 	.word	0x00000400


	//----- nvinfo : EIATTR_REQNTID
	.align		4
.L_27:
        /*008c*/ 	.byte	0x04, 0x10
        /*008e*/ 	.short	(.L_29 - .L_28)
.L_28:
        /*0090*/ 	.word	0x00000080
        /*0094*/ 	.word	0x00000001
        /*0098*/ 	.word	0x00000001


	//----- nvinfo : EIATTR_CBANK_PARAM_SIZE
	.align		4
.L_29:
        /*009c*/ 	.byte	0x03, 0x19
        /*009e*/ 	.short	0x0034


	//----- nvinfo : EIATTR_PARAM_CBANK
	.align		4
        /*00a0*/ 	.byte	0x04, 0x0a
        /*00a2*/ 	.short	(.L_31 - .L_30)
	.align		4
.L_30:
        /*00a4*/ 	.word	index@(.nv.constant0.triton_poi_fused__native_batch_norm_legit_no_training_82)
        /*00a8*/ 	.short	0x0210
        /*00aa*/ 	.short	0x0034


	//----- nvinfo : EIATTR_SW_WAR
	.align		4
.L_31:
        /*00ac*/ 	.byte	0x04, 0x36
        /*00ae*/ 	.short	(.L_33 - .L_32)
.L_32:
        /*00b0*/ 	.word	0x00000008
.L_33:


//--------------------- .nv.callgraph             --------------------------
	.section	.nv.callgraph,"",@"SHT_CUDA_CALLGRAPH"
	.align	4
	.sectionentsize	8
	.align		4
        /*0000*/ 	.word	0x00000000
	.align		4
        /*0004*/ 	.word	0xffffffff
	.align		4
        /*0008*/ 	.word	0x00000000
	.align		4
        /*000c*/ 	.word	0xfffffffe
	.align		4
        /*0010*/ 	.word	0x00000000
	.align		4
        /*0014*/ 	.word	0xfffffffd
	.align		4
        /*0018*/ 	.word	0x00000000
	.align		4
        /*001c*/ 	.word	0xfffffffc


//--------------------- .nv.constant4             --------------------------
	.section	.nv.constant4,"a",@progbits
	.align	8
	.align		8
.nv.constant4:
        /*0000*/ 	.dword	_$_str
	.align		8
        /*0008*/ 	.dword	_$_str_$_2


//--------------------- .text.triton_poi_fused__native_batch_norm_legit_no_training_82 --------------------------
	.section	.text.triton_poi_fused__native_batch_norm_legit_no_training_82,"ax",@progbits
	.align	128
        .global         triton_poi_fused__native_batch_norm_legit_no_training_82
        .type           triton_poi_fused__native_batch_norm_legit_no_training_82,@function
        .size           triton_poi_fused__native_batch_norm_legit_no_training_82,(.L_x_1 - triton_poi_fused__native_batch_norm_legit_no_training_82)
        .other          triton_poi_fused__native_batch_norm_legit_no_training_82,@"STO_CUDA_ENTRY STV_DEFAULT"
triton_poi_fused__native_batch_norm_legit_no_training_82:
.text.triton_poi_fused__native_batch_norm_legit_no_training_82:
[----:B------:R-:W0:Y:S01]  /*0000*/  LDC R1, c[0x0][0x28] ;  /* 0x00000a00ff017b82 */ /* 0x000e220000000800 */
[----:B------:R-:W1:Y:S01]  /*0010*/  S2R R0, SR_TID.X ;  /* 0x0000000000007919 */ /* 0x000e620000002100 */
[----:B------:R-:W-:-:S06]  /*0020*/  HFMA2.MMA R2, -RZ, RZ, 0, 0 ;  /* 0x00000000ff027435 */ /* 0x000fcc00000001ff */
[----:B------:R-:W2:Y:S01]  /*0030*/  LDC.64 R10, c[0x0][0x220] ;  /* 0x00008800ff0a7b82 */ /* 0x000ea20000000a00 */
[----:B------:R-:W-:Y:S01]  /*0040*/  ULDC.64 UR4, c[0x0][0x208] ;  /* 0x0000820000047ab9 */ /* 0x000fe20000000a00 */
[----:B------:R-:W3:Y:S06]  /*0050*/  S2R R3, SR_CTAID.X ;  /* 0x0000000000037919 */ /* 0x000eec0000002500 */
[----:B------:R-:W4:Y:S08]  /*0060*/  LDC.64 R14, c[0x0][0x210] ;  /* 0x00008400ff0e7b82 */ /* 0x000f300000000a00 */
[----:B------:R-:W5:Y:S08]  /*0070*/  LDC.64 R16, c[0x0][0x218] ;  /* 0x00008600ff107b82 */ /* 0x000f700000000a00 */
[----:B------:R-:W5:Y:S01]  /*0080*/  LDC.64 R18, c[0x0][0x228] ;  /* 0x00008a00ff127b82 */ /* 0x000f620000000a00 */
[----:B-1----:R-:W-:-:S07]  /*0090*/  SHF.L.U32 R0, R0, 0x1, RZ ;  /* 0x0000000100007819 */ /* 0x002fce00000006ff */
[----:B------:R-:W1:Y:S01]  /*00a0*/  LDC.64 R20, c[0x0][0x230] ;  /* 0x00008c00ff147b82 */ /* 0x000e620000000a00 */
[----:B------:R-:W-:-:S04]  /*00b0*/  LOP3.LUT R0, R0, 0xfe, RZ, 0xc0, !PT ;  /* 0x000000fe00007812 */ /* 0x000fc800078ec0ff */
[----:B---3--:R-:W-:-:S04]  /*00c0*/  LEA R3, R3, R0, 0x8 ;  /* 0x0000000003037211 */ /* 0x008fc800078e40ff */
[C---:B------:R-:W-:Y:S01]  /*00d0*/  ISETP.GE.AND P4, PT, R3.reuse, 0x8c0, PT ;  /* 0x000008c00300780c */ /* 0x040fe20003f86270 */
[----:B------:R-:W-:-:S05]  /*00e0*/  IMAD.HI R0, R3, -0x15f15f15, R2 ;  /* 0xea0ea0eb03007827 */ /* 0x000fca00078e0202 */
[----:B------:R-:W-:-:S04]  /*00f0*/  SHF.R.U32.HI R5, RZ, 0x1f, R0 ;  /* 0x0000001fff057819 */ /* 0x000fc80000011600 */
[----:B------:R-:W-:-:S05]  /*0100*/  LEA.HI.SX32 R5, R0, R5, 0x19 ;  /* 0x0000000500057211 */ /* 0x000fca00078fcaff */
[----:B------:R-:W-:Y:S01]  /*0110*/  IMAD R13, R5, -0x8c, R3 ;  /* 0xffffff74050d7824 */ /* 0x000fe200078e0203 */
[----:B------:R-:W-:-:S03]  /*0120*/  CS2R R4, SRZ ;  /* 0x0000000000047805 */ /* 0x000fc6000001ff00 */
[----:B--2---:R-:W-:-:S05]  /*0130*/  IMAD.WIDE R10, R13, 0x4, R10 ;  /* 0x000000040d0a7825 */ /* 0x004fca00078e020a */
[----:B------:R2:W3:Y:S01]  /*0140*/  @!P4 LDG.E.EL.64 R4, desc[UR4][R10.64] ;  /* 0x000000040a04c981 */ /* 0x0004e2000c2e1b00 */
[----:B------:R-:W-:Y:S02]  /*0150*/  CS2R R6, SRZ ;  /* 0x0000000000067805 */ /* 0x000fe4000001ff00 */
[----:B------:R-:W-:Y:S01]  /*0160*/  CS2R R8, SRZ ;  /* 0x0000000000087805 */ /* 0x000fe2000001ff00 */
[----:B----4-:R-:W-:-:S04]  /*0170*/  IMAD.WIDE R14, R3, 0x4, R14 ;  /* 0x00000004030e7825 */ /* 0x010fc800078e020e */
[C---:B-----5:R-:W-:Y:S01]  /*0180*/  IMAD.WIDE R16, R13.reuse, 0x4, R16 ;  /* 0x000000040d107825 */ /* 0x060fe200078e0210 */
[----:B------:R-:W4:Y:S01]  /*0190*/  @!P4 LDG.E.64 R6, desc[UR4][R14.64] ;  /* 0x000000040e06c981 */ /* 0x000f22000c1e1b00 */
[----:B--2---:R-:W-:Y:S02]  /*01a0*/  CS2R R10, SRZ ;  /* 0x00000000000a7805 */ /* 0x004fe4000001ff00 */
[C---:B0-----:R-:W-:Y:S01]  /*01b0*/  IMAD.WIDE R18, R13.reuse, 0x4, R18 ;  /* 0x000000040d127825 */ /* 0x041fe200078e0212 */
[----:B------:R0:W4:Y:S03]  /*01c0*/  @!P4 LDG.E.EL.64 R8, desc[UR4][R16.64] ;  /* 0x000000041008c981 */ /* 0x000126000c2e1b00 */
[----:B-1----:R-:W-:Y:S01]  /*01d0*/  IMAD.WIDE R20, R13, 0x4, R20 ;  /* 0x000000040d147825 */ /* 0x002fe200078e0214 */
[----:B------:R-:W-:-:S04]  /*01e0*/  CS2R R12, SRZ ;  /* 0x00000000000c7805 */ /* 0x000fc8000001ff00 */
[----:B------:R-:W2:Y:S04]  /*01f0*/  @!P4 LDG.E.EL.64 R10, desc[UR4][R20.64] ;  /* 0x00000004140ac981 */ /* 0x000ea8000c2e1b00 */
[----:B------:R-:W2:Y:S01]  /*0200*/  @!P4 LDG.E.EL.64 R12, desc[UR4][R18.64] ;  /* 0x00000004120cc981 */ /* 0x000ea2000c2e1b00 */
[----:B0-----:R-:W-:Y:S01]  /*0210*/  MOV R17, 0x3e800000 ;  /* 0x3e80000000117802 */ /* 0x001fe20000000f00 */
[----:B---3--:R-:W-:Y:S01]  /*0220*/  FADD R4, R4, 9.9999997473787516356e-06 ;  /* 0x3727c5ac04047421 */ /* 0x008fe20000000000 */
[----:B------:R-:W-:-:S03]  /*0230*/  FADD R0, R5, 9.9999997473787516356e-06 ;  /* 0x3727c5ac05007421 */ /* 0x000fc60000000000 */
[----:B------:R0:W1:Y:S08]  /*0240*/  MUFU.SQRT R2, R4 ;  /* 0x0000000400027308 */ /* 0x0000700000002000 */
[----:B------:R-:W3:Y:S01]  /*0250*/  MUFU.SQRT R14, R0 ;  /* 0x00000000000e7308 */ /* 0x000ee20000002000 */
[----:B0-----:R-:W0:Y:S01]  /*0260*/  LDC.64 R4, c[0x0][0x238] ;  /* 0x00008e00ff047b82 */ /* 0x001e220000000a00 */
[----:B-1----:R-:W-:-:S02]  /*0270*/  FSETP.GT.AND P0, PT, R2, 8.50705917302346158658e+37, PT ;  /* 0x7e8000000200780b */ /* 0x002fc40003f04000 */
[----:B------:R-:W-:Y:S02]  /*0280*/  FSETP.GEU.AND P2, PT, R2, 1.175494350822287508e-38, PT ;  /* 0x008000000200780b */ /* 0x000fe40003f4e000 */
[C---:B---3--:R-:W-:Y:S02]  /*0290*/  FSETP.GT.AND P1, PT, R14.reuse, 8.50705917302346158658e+37, PT ;  /* 0x7e8000000e00780b */ /* 0x048fe40003f24000 */
[----:B------:R-:W-:-:S07]  /*02a0*/  FSETP.GEU.AND P3, PT, R14, 1.175494350822287508e-38, PT ;  /* 0x008000000e00780b */ /* 0x000fce0003f6e000 */
[----:B------:R-:W-:-:S04]  /*02b0*/  @P0 FMUL R2, R2, 0.25 ;  /* 0x3e80000002020820 */ /* 0x000fc80000400000 */
[----:B------:R-:W-:Y:S01]  /*02c0*/  @!P2 FMUL R2, R2, 16777216 ;  /* 0x4b8000000202a820 */ /* 0x000fe20000400000 */
[----:B------:R-:W-:-:S04]  /*02d0*/  @P1 FMUL R14, R14, 0.25 ;  /* 0x3e8000000e0e1820 */ /* 0x000fc80000400000 */
[----:B------:R-:W-:Y:S01]  /*02e0*/  @!P3 FMUL R14, R14, 16777216 ;  /* 0x4b8000000e0eb820 */ /* 0x000fe20000400000 */
[----:B------:R-:W1:Y:S01]  /*02f0*/  MUFU.RCP R2, R2 ;  /* 0x0000000200027308 */ /* 0x000e620000001000 */
[----:B------:R-:W-:-:S07]  /*0300*/  FSEL R15, R17, 1, P0 ;  /* 0x3f800000110f7808 */ /* 0x000fce0000000000 */
[----:B------:R-:W3:Y:S01]  /*0310*/  MUFU.RCP R14, R14 ;  /* 0x0000000e000e7308 */ /* 0x000ee20000001000 */
[----:B------:R-:W-:Y:S01]  /*0320*/  FSEL R17, R17, 1, P1 ;  /* 0x3f80000011117808 */ /* 0x000fe20000800000 */
[----:B------:R-:W-:-:S04]  /*0330*/  @!P2 FMUL R15, R15, 16777216 ;  /* 0x4b8000000f0fa820 */ /* 0x000fc80000400000 */
[----:B------:R-:W-:Y:S01]  /*0340*/  @!P3 FMUL R17, R17, 16777216 ;  /* 0x4b8000001111b820 */ /* 0x000fe20000400000 */
[----:B----4-:R-:W-:Y:S01]  /*0350*/  FADD R7, -R9, R7 ;  /* 0x0000000709077221 */ /* 0x010fe20000000100 */
[----:B------:R-:W-:Y:S01]  /*0360*/  FADD R6, -R8, R6 ;  /* 0x0000000608067221 */ /* 0x000fe20000000100 */
[----:B-1----:R-:W-:Y:S01]  /*0370*/  FMUL R15, R2, R15 ;  /* 0x0000000f020f7220 */ /* 0x002fe20000400000 */
[----:B---3--:R-:W-:-:S03]  /*0380*/  FMUL R0, R14, R17 ;  /* 0x000000110e007220 */ /* 0x008fc60000400000 */
[----:B------:R-:W-:Y:S01]  /*0390*/  FMUL R15, R6, R15 ;  /* 0x0000000f060f7220 */ /* 0x000fe20000400000 */
[----:B------:R-:W-:Y:S01]  /*03a0*/  FMUL R0, R7, R0 ;  /* 0x0000000007007220 */ /* 0x000fe20000400000 */
[----:B0-----:R-:W-:-:S04]  /*03b0*/  IMAD.WIDE R4, R3, 0x4, R4 ;  /* 0x0000000403047825 */ /* 0x001fc800078e0204 */
[----:B--2---:R-:W-:Y:S01]  /*03c0*/  FFMA R10, R15, R12, R10 ;  /* 0x0000000c0f0a7223 */ /* 0x004fe2000000000a */
[----:B------:R-:W-:Y:S01]  /*03d0*/  FFMA R11, R0, R13, R11 ;  /* 0x0000000d000b7223 */ /* 0x000fe2000000000b */
[----:B------:R-:W-:Y:S06]  /*03e0*/  @P4 EXIT ;  /* 0x000000000000494d */ /* 0x000fec0003800000 */
[----:B------:R-:W-:Y:S01]  /*03f0*/  STG.E.64 desc[UR4][R4.64], R10 ;  /* 0x0000000a04007986 */ /* 0x000fe2000c101b04 */
[----:B------:R-:W-:Y:S05]  /*0400*/  EXIT ;  /* 0x000000000000794d */ /* 0x000fea0003800000 */
.L_x_0:
[----:B------:R-:W-:-:S00]  /*0410*/  BRA `(.L_x_0) ;  /* 0xfffffffc00fc7947 */ /* 0x000fc0000383ffff */
[----:B------:R-:W-:-:S00]  /*0420*/  NOP ;  /* 0x0000000000007918 */ /* 0x000fc00000000000 */
        /* <DEDUP_REMOVED lines=13> */
.L_x_1:


//--------------------- .nv.global.init           --------------------------
	.section	.nv.global.init,"aw",@progbits
.nv.global.init:
	.type		_$_str,@object
	.size		_$_str,(_$_str_$_2 - _$_str)
_$_str:
        /*0000*/ 	.byte	0x5f, 0x5f, 0x43, 0x55, 0x44, 0x41, 0x5f, 0x46, 0x54, 0x5a, 0x00
	.type		_$_str_$_2,@object
	.size		_$_str_$_2,(.L_1 - _$_str_$_2)
_$_str_$_2:
        /*000b*/ 	.byte	0x5f, 0x5f, 0x43, 0x55, 0x44, 0x41, 0x5f, 0x50, 0x52, 0x45, 0x43, 0x5f, 0x53, 0x51, 0x52, 0x54
        /*001b*/ 	.byte	0x00
.L_1:


//--------------------- .nv.constant0.triton_poi_fused__native_batch_norm_legit_no_training_82 --------------------------
	.section	.nv.constant0.triton_poi_fused__native_batch_norm_legit_no_training_82,"a",@progbits
	.sectionflags	@""
	.align	4
.nv.constant0.triton_poi_fused__native_batch_norm_legit_no_training_82:
	.zero		580
